//
// Generated by NVIDIA NVVM Compiler
//
// Compiler Build ID: CL-36424714
// Cuda compilation tools, release 13.0, V13.0.88
// Based on NVVM 20.0.0
//

.version 9.0
.target sm_100
.address_size 64

	// .globl	_Z10streamD2Q9PdPKdPKii

.visible .entry _Z10streamD2Q9PdPKdPKii(
	.param .u64 .ptr .align 1 _Z10streamD2Q9PdPKdPKii_param_0,
	.param .u64 .ptr .align 1 _Z10streamD2Q9PdPKdPKii_param_1,
	.param .u64 .ptr .align 1 _Z10streamD2Q9PdPKdPKii_param_2,
	.param .u32 _Z10streamD2Q9PdPKdPKii_param_3
)
{
	.reg .pred 	%p<2>;
	.reg .b32 	%r<26>;
	.reg .b64 	%rd<47>;
	.reg .b64 	%fd<10>;

	ld.param.u64 	%rd1, [_Z10streamD2Q9PdPKdPKii_param_0];
	ld.param.u64 	%rd2, [_Z10streamD2Q9PdPKdPKii_param_1];
	ld.param.u64 	%rd3, [_Z10streamD2Q9PdPKdPKii_param_2];
	ld.param.u32 	%r2, [_Z10streamD2Q9PdPKdPKii_param_3];
	mov.u32 	%r3, %ctaid.x;
	mov.u32 	%r4, %ntid.x;
	mov.u32 	%r5, %tid.x;
	mad.lo.s32 	%r1, %r3, %r4, %r5;
	setp.ge.s32 	%p1, %r1, %r2;
	@%p1 bra 	$L__BB0_2;
	cvta.to.global.u64 	%rd4, %rd3;
	cvta.to.global.u64 	%rd5, %rd2;
	cvta.to.global.u64 	%rd6, %rd1;
	mul.wide.s32 	%rd7, %r1, 4;
	add.s64 	%rd8, %rd4, %rd7;
	ld.global.u32 	%r6, [%rd8];
	mul.wide.s32 	%rd9, %r1, 8;
	add.s64 	%rd10, %rd5, %rd9;
	ld.global.f64 	%fd1, [%rd10];
	mul.wide.s32 	%rd11, %r6, 8;
	add.s64 	%rd12, %rd6, %rd11;
	st.global.f64 	[%rd12], %fd1;
	mul.wide.s32 	%rd13, %r2, 4;
	add.s64 	%rd14, %rd8, %rd13;
	ld.global.u32 	%r7, [%rd14];
	add.s32 	%r8, %r7, %r2;
	mul.wide.s32 	%rd15, %r2, 8;
	add.s64 	%rd16, %rd10, %rd15;
	ld.global.f64 	%fd2, [%rd16];
	mul.wide.s32 	%rd17, %r8, 8;
	add.s64 	%rd18, %rd6, %rd17;
	st.global.f64 	[%rd18], %fd2;
	shl.b32 	%r9, %r2, 1;
	add.s64 	%rd19, %rd14, %rd13;
	ld.global.u32 	%r10, [%rd19];
	add.s32 	%r11, %r10, %r9;
	add.s64 	%rd20, %rd16, %rd15;
	ld.global.f64 	%fd3, [%rd20];
	mul.wide.s32 	%rd21, %r11, 8;
	add.s64 	%rd22, %rd6, %rd21;
	st.global.f64 	[%rd22], %fd3;
	add.s64 	%rd23, %rd19, %rd13;
	ld.global.u32 	%r12, [%rd23];
	mad.lo.s32 	%r13, %r2, 3, %r12;
	add.s64 	%rd24, %rd20, %rd15;
	ld.global.f64 	%fd4, [%rd24];
	mul.wide.s32 	%rd25, %r13, 8;
	add.s64 	%rd26, %rd6, %rd25;
	st.global.f64 	[%rd26], %fd4;
	shl.b32 	%r14, %r2, 2;
	add.s64 	%rd27, %rd23, %rd13;
	ld.global.u32 	%r15, [%rd27];
	add.s32 	%r16, %r15, %r14;
	add.s64 	%rd28, %rd24, %rd15;
	ld.global.f64 	%fd5, [%rd28];
	mul.wide.s32 	%rd29, %r16, 8;
	add.s64 	%rd30, %rd6, %rd29;
	st.global.f64 	[%rd30], %fd5;
	add.s64 	%rd31, %rd27, %rd13;
	ld.global.u32 	%r17, [%rd31];
	mad.lo.s32 	%r18, %r2, 5, %r17;
	add.s64 	%rd32, %rd28, %rd15;
	ld.global.f64 	%fd6, [%rd32];
	mul.wide.s32 	%rd33, %r18, 8;
	add.s64 	%rd34, %rd6, %rd33;
	st.global.f64 	[%rd34], %fd6;
	add.s64 	%rd35, %rd31, %rd13;
	ld.global.u32 	%r19, [%rd35];
	mad.lo.s32 	%r20, %r2, 6, %r19;
	add.s64 	%rd36, %rd32, %rd15;
	ld.global.f64 	%fd7, [%rd36];
	mul.wide.s32 	%rd37, %r20, 8;
	add.s64 	%rd38, %rd6, %rd37;
	st.global.f64 	[%rd38], %fd7;
	add.s64 	%rd39, %rd35, %rd13;
	ld.global.u32 	%r21, [%rd39];
	mad.lo.s32 	%r22, %r2, 7, %r21;
	add.s64 	%rd40, %rd36, %rd15;
	ld.global.f64 	%fd8, [%rd40];
	mul.wide.s32 	%rd41, %r22, 8;
	add.s64 	%rd42, %rd6, %rd41;
	st.global.f64 	[%rd42], %fd8;
	shl.b32 	%r23, %r2, 3;
	add.s64 	%rd43, %rd39, %rd13;
	ld.global.u32 	%r24, [%rd43];
	add.s32 	%r25, %r24, %r23;
	add.s64 	%rd44, %rd40, %rd15;
	ld.global.f64 	%fd9, [%rd44];
	mul.wide.s32 	%rd45, %r25, 8;
	add.s64 	%rd46, %rd6, %rd45;
	st.global.f64 	[%rd46], %fd9;
$L__BB0_2:
	ret;

}


// ===== COMPILED SASS (sm_100) =====

	.target	sm_100

	.elftype	@"ET_EXEC"


//--------------------- .note.nv.tkinfo           --------------------------
	.section	.note.nv.tkinfo,"",@"SHT_NOTE"
	.sectionflags	@"SHF_NOTE_NV_TKINFO"
	.tkinfo
        /*0018*/ 	.word	0x00000002
        /*0030*/ 	.string	""
        /*0030*/ 	.string	"ptxas"
        /*0030*/ 	.string	"Cuda compilation tools, release 13.0, V13.0.88"
        /*0030*/ 	.string	"Build cuda_13.0.r13.0/compiler.36424714_0"
        /*0030*/ 	.string	"-arch sm_100 -m 64 "



//--------------------- .note.nv.cuinfo           --------------------------
	.section	.note.nv.cuinfo,"",@"SHT_NOTE"
	.sectionflags	@"SHF_NOTE_NV_CUINFO"
        /*0018*/ 	.short	0x0002
        /*001a*/ 	.short	0x0064
        /*001c*/ 	.short	0x0082
	.zero		2


//--------------------- .nv.info                  --------------------------
	.section	.nv.info,"",@"SHT_CUDA_INFO"
	.align	4


	//----- nvinfo : EIATTR_REGCOUNT
	.align		4
        /*0000*/ 	.byte	0x04, 0x2f
        /*0002*/ 	.short	(.L_1 - .L_0)
	.align		4
.L_0:
        /*0004*/ 	.word	index@(_Z10streamD2Q9PdPKdPKii)
        /*0008*/ 	.word	0x0000001a


	//----- nvinfo : EIATTR_FRAME_SIZE
	.align		4
.L_1:
        /*000c*/ 	.byte	0x04, 0x11
        /*000e*/ 	.short	(.L_3 - .L_2)
	.align		4
.L_2:
        /*0010*/ 	.word	index@(_Z10streamD2Q9PdPKdPKii)
        /*0014*/ 	.word	0x00000000


	//----- nvinfo : EIATTR_MIN_STACK_SIZE
	.align		4
.L_3:
        /*0018*/ 	.byte	0x04, 0x12
        /*001a*/ 	.short	(.L_5 - .L_4)
	.align		4
.L_4:
        /*001c*/ 	.word	index@(_Z10streamD2Q9PdPKdPKii)
        /*0020*/ 	.word	0x00000000
.L_5:


//--------------------- .nv.compat                --------------------------
	.section	.nv.compat,"",@"SHT_CUDA_COMPAT_INFO"
	.align	4
        /*0000*/ 	.byte	0x02, 0x09, 0x00, 0x00, 0x02, 0x02, 0x01, 0x00, 0x02, 0x05, 0x05, 0x00, 0x03, 0x07, 0x01, 0x01
        /*0010*/ 	.byte	0x02, 0x03, 0x00, 0x00, 0x02, 0x06, 0x01, 0x00, 0x04, 0x0b, 0x08, 0x00, 0x09, 0x00, 0x00, 0x00
        /*0020*/ 	.byte	0x00, 0x00, 0x00, 0x00


//--------------------- .nv.info._Z10streamD2Q9PdPKdPKii --------------------------
	.section	.nv.info._Z10streamD2Q9PdPKdPKii,"",@"SHT_CUDA_INFO"
	.sectionflags	@""
	.align	4


	//----- nvinfo : EIATTR_CUDA_API_VERSION
	.align		4
        /*0000*/ 	.byte	0x04, 0x37
        /*0002*/ 	.short	(.L_7 - .L_6)
.L_6:
        /*0004*/ 	.word	0x00000082


	//----- nvinfo : EIATTR_KPARAM_INFO
	.align		4
.L_7:
        /*0008*/ 	.byte	0x04, 0x17
        /*000a*/ 	.short	(.L_9 - .L_8)
.L_8:
        /*000c*/ 	.word	0x00000000
        /*0010*/ 	.short	0x0003
        /*0012*/ 	.short	0x0018
        /*0014*/ 	.byte	0x00, 0xf0, 0x11, 0x00


	//----- nvinfo : EIATTR_KPARAM_INFO
	.align		4
.L_9:
        /*0018*/ 	.byte	0x04, 0x17
        /*001a*/ 	.short	(.L_11 - .L_10)
.L_10:
        /*001c*/ 	.word	0x00000000
        /*0020*/ 	.short	0x0002
        /*0022*/ 	.short	0x0010
        /*0024*/ 	.byte	0x00, 0xf5, 0x21, 0x00


	//----- nvinfo : EIATTR_KPARAM_INFO
	.align		4
.L_11:
        /*0028*/ 	.byte	0x04, 0x17
        /*002a*/ 	.short	(.L_13 - .L_12)
.L_12:
        /*002c*/ 	.word	0x00000000
        /*0030*/ 	.short	0x0001
        /*0032*/ 	.short	0x0008
        /*0034*/ 	.byte	0x00, 0xf5, 0x21, 0x00


	//----- nvinfo : EIATTR_KPARAM_INFO
	.align		4
.L_13:
        /*0038*/ 	.byte	0x04, 0x17
        /*003a*/ 	.short	(.L_15 - .L_14)
.L_14:
        /*003c*/ 	.word	0x00000000
        /*0040*/ 	.short	0x0000
        /*0042*/ 	.short	0x0000
        /*0044*/ 	.byte	0x00, 0xf5, 0x21, 0x00


	//----- nvinfo : EIATTR_SPARSE_MMA_MASK
	.align		4
.L_15:
        /*0048*/ 	.byte	0x03, 0x50
        /*004a*/ 	.short	0x0000


	//----- nvinfo : EIATTR_MAXREG_COUNT
	.align		4
        /*004c*/ 	.byte	0x03, 0x1b
        /*004e*/ 	.short	0x00ff


	//----- nvinfo : EIATTR_MERCURY_ISA_VERSION
	.align		4
        /*0050*/ 	.byte	0x03, 0x5f
        /*0052*/ 	.short	0x0101


	//----- nvinfo : EIATTR_VRC_CTA_INIT_COUNT
	.align		4
        /*0054*/ 	.byte	0x02, 0x4a
	.zero		1
	.zero		1


	//----- nvinfo : EIATTR_EXIT_INSTR_OFFSETS
	.align		4
        /*0058*/ 	.byte	0x04, 0x1c
        /*005a*/ 	.short	(.L_17 - .L_16)


	//   ....[0]....
.L_16:
        /*005c*/ 	.word	0x00000070


	//   ....[1]....
        /*0060*/ 	.word	0x000004a0


	//----- nvinfo : EIATTR_CBANK_PARAM_SIZE
	.align		4
.L_17:
        /*0064*/ 	.byte	0x03, 0x19
        /*0066*/ 	.short	0x001c


	//----- nvinfo : EIATTR_PARAM_CBANK
	.align		4
        /*0068*/ 	.byte	0x04, 0x0a
        /*006a*/ 	.short	(.L_19 - .L_18)
	.align		4
.L_18:
        /*006c*/ 	.word	index@(.nv.constant0._Z10streamD2Q9PdPKdPKii)
        /*0070*/ 	.short	0x0380
        /*0072*/ 	.short	0x001c


	//----- nvinfo : EIATTR_SW_WAR
	.align		4
.L_19:
        /*0074*/ 	.byte	0x04, 0x36
        /*0076*/ 	.short	(.L_21 - .L_20)
.L_20:
        /*0078*/ 	.word	0x00000008
.L_21:


//--------------------- .nv.callgraph             --------------------------
	.section	.nv.callgraph,"",@"SHT_CUDA_CALLGRAPH"
	.align	4
	.sectionentsize	8
	.align		4
        /*0000*/ 	.word	0x00000000
	.align		4
        /*0004*/ 	.word	0xffffffff
	.align		4
        /*0008*/ 	.word	0x00000000
	.align		4
        /*000c*/ 	.word	0xfffffffe
	.align		4
        /*0010*/ 	.word	0x00000000
	.align		4
        /*0014*/ 	.word	0xfffffffd
	.align		4
        /*0018*/ 	.word	0x00000000
	.align		4
        /*001c*/ 	.word	0xfffffffc


//--------------------- .text._Z10streamD2Q9PdPKdPKii --------------------------
	.section	.text._Z10streamD2Q9PdPKdPKii,"ax",@progbits
	.align	128
        .global         _Z10streamD2Q9PdPKdPKii
        .type           _Z10streamD2Q9PdPKdPKii,@function
        .size           _Z10streamD2Q9PdPKdPKii,(.L_x_1 - _Z10streamD2Q9PdPKdPKii)
        .other          _Z10streamD2Q9PdPKdPKii,@"STO_CUDA_ENTRY STV_DEFAULT"
_Z10streamD2Q9PdPKdPKii:
.text._Z10streamD2Q9PdPKdPKii:
[----:B------:R-:W-:Y:S01]  /*0000*/  LDC R1, c[0x0][0x37c] ;  /* 0x0000df00ff017b82 */ /* 0x000fe20000000800 */
[----:B------:R-:W0:Y:S07]  /*0010*/  S2R R2, SR_TID.X ;  /* 0x0000000000027919 */ /* 0x000e2e0000002100 */
[----:B------:R-:W0:Y:S08]  /*0020*/  S2UR UR4, SR_CTAID.X ;  /* 0x00000000000479c3 */ /* 0x000e300000002500 */
[----:B------:R-:W0:Y:S08]  /*0030*/  LDC R3, c[0x0][0x360] ;  /* 0x0000d800ff037b82 */ /* 0x000e300000000800 */
[----:B------:R-:W1:Y:S01]  /*0040*/  LDC R0, c[0x0][0x398] ;  /* 0x0000e600ff007b82 */ /* 0x000e620000000800 */
[----:B0-----:R-:W-:-:S05]  /*0050*/  IMAD R3, R3, UR4, R2 ;  /* 0x0000000403037c24 */ /* 0x001fca000f8e0202 */
[----:B-1----:R-:W-:-:S13]  /*0060*/  ISETP.GE.AND P0, PT, R3, R0, PT ;  /* 0x000000000300720c */ /* 0x002fda0003f06270 */
[----:B------:R-:W-:Y:S05]  /*0070*/  @P0 EXIT ;  /* 0x000000000000094d */ /* 0x000fea0003800000 */
[----:B------:R-:W0:Y:S01]  /*0080*/  LDC.64 R4, c[0x0][0x390] ;  /* 0x0000e400ff047b82 */ /* 0x000e220000000a00 */
[----:B------:R-:W1:Y:S07]  /*0090*/  LDCU.64 UR4, c[0x0][0x358] ;  /* 0x00006b00ff0477ac */ /* 0x000e6e0008000a00 */
[----:B------:R-:W2:Y:S01]  /*00a0*/  LDC.64 R6, c[0x0][0x388] ;  /* 0x0000e200ff067b82 */ /* 0x000ea20000000a00 */
[----:B0-----:R-:W-:-:S05]  /*00b0*/  IMAD.WIDE R4, R3, 0x4, R4 ;  /* 0x0000000403047825 */ /* 0x001fca00078e0204 */
[----:B-1----:R-:W3:Y:S01]  /*00c0*/  LDG.E R11, desc[UR4][R4.64] ;  /* 0x00000004040b7981 */ /* 0x002ee2000c1e1900 */
[----:B--2---:R-:W-:Y:S02]  /*00d0*/  IMAD.WIDE R6, R3, 0x8, R6 ;  /* 0x0000000803067825 */ /* 0x004fe400078e0206 */
[----:B------:R-:W3:Y:S03]  /*00e0*/  LDC.64 R2, c[0x0][0x380] ;  /* 0x0000e000ff027b82 */ /* 0x000ee60000000a00 */
[----:B------:R-:W2:Y:S01]  /*00f0*/  LDG.E.64 R8, desc[UR4][R6.64] ;  /* 0x0000000406087981 */ /* 0x000ea2000c1e1b00 */
[----:B------:R-:W-:-:S04]  /*0100*/  IMAD.WIDE R12, R0, 0x4, R4 ;  /* 0x00000004000c7825 */ /* 0x000fc800078e0204 */
[----:B------:R-:W-:-:S04]  /*0110*/  IMAD.WIDE R14, R0, 0x8, R6 ;  /* 0x00000008000e7825 */ /* 0x000fc800078e0206 */
[----:B---3--:R-:W-:-:S05]  /*0120*/  IMAD.WIDE R10, R11, 0x8, R2 ;  /* 0x000000080b0a7825 */ /* 0x008fca00078e0202 */
[----:B--2---:R0:W-:Y:S04]  /*0130*/  STG.E.64 desc[UR4][R10.64], R8 ;  /* 0x000000080a007986 */ /* 0x0041e8000c101b04 */
[----:B------:R-:W2:Y:S04]  /*0140*/  LDG.E R19, desc[UR4][R12.64] ;  /* 0x000000040c137981 */ /* 0x000ea8000c1e1900 */
[----:B------:R-:W3:Y:S01]  /*0150*/  LDG.E.64 R16, desc[UR4][R14.64] ;  /* 0x000000040e107981 */ /* 0x000ee2000c1e1b00 */
[----:B------:R-:W-:-:S04]  /*0160*/  IMAD.WIDE R4, R0, 0x4, R12 ;  /* 0x0000000400047825 */ /* 0x000fc800078e020c */
[----:B------:R-:W-:Y:S01]  /*0170*/  IMAD.WIDE R6, R0, 0x8, R14 ;  /* 0x0000000800067825 */ /* 0x000fe200078e020e */
[----:B--2---:R-:W-:-:S05]  /*0180*/  IADD3 R19, PT, PT, R19, R0, RZ ;  /* 0x0000000013137210 */ /* 0x004fca0007ffe0ff */
[----:B------:R-:W-:-:S05]  /*0190*/  IMAD.WIDE R18, R19, 0x8, R2 ;  /* 0x0000000813127825 */ /* 0x000fca00078e0202 */
[----:B---3--:R1:W-:Y:S04]  /*01a0*/  STG.E.64 desc[UR4][R18.64], R16 ;  /* 0x0000001012007986 */ /* 0x0083e8000c101b04 */
[----:B------:R-:W2:Y:S04]  /*01b0*/  LDG.E R23, desc[UR4][R4.64] ;  /* 0x0000000404177981 */ /* 0x000ea8000c1e1900 */
[----:B------:R-:W3:Y:S01]  /*01c0*/  LDG.E.64 R20, desc[UR4][R6.64] ;  /* 0x0000000406147981 */ /* 0x000ee2000c1e1b00 */
[----:B0-----:R-:W-:-:S04]  /*01d0*/  IMAD.WIDE R10, R0, 0x4, R4 ;  /* 0x00000004000a7825 */ /* 0x001fc800078e0204 */
[C---:B------:R-:W-:Y:S01]  /*01e0*/  IMAD.WIDE R12, R0.reuse, 0x8, R6 ;  /* 0x00000008000c7825 */ /* 0x040fe200078e0206 */
[----:B--2---:R-:W-:-:S05]  /*01f0*/  LEA R9, R0, R23, 0x1 ;  /* 0x0000001700097211 */ /* 0x004fca00078e08ff */
[----:B------:R-:W-:-:S05]  /*0200*/  IMAD.WIDE R8, R9, 0x8, R2 ;  /* 0x0000000809087825 */ /* 0x000fca00078e0202 */
[----:B---3--:R0:W-:Y:S04]  /*0210*/  STG.E.64 desc[UR4][R8.64], R20 ;  /* 0x0000001408007986 */ /* 0x0081e8000c101b04 */
[----:B------:R-:W2:Y:S04]  /*0220*/  LDG.E R23, desc[UR4][R10.64] ;  /* 0x000000040a177981 */ /* 0x000ea8000c1e1900 */
[----:B------:R-:W3:Y:S01]  /*0230*/  LDG.E.64 R14, desc[UR4][R12.64] ;  /* 0x000000040c0e7981 */ /* 0x000ee2000c1e1b00 */
[----:B-1----:R-:W-:-:S04]  /*0240*/  IMAD.WIDE R16, R0, 0x4, R10 ;  /* 0x0000000400107825 */ /* 0x002fc800078e020a */
[----:B------:R-:W-:-:S04]  /*0250*/  IMAD.WIDE R6, R0, 0x8, R12 ;  /* 0x0000000800067825 */ /* 0x000fc800078e020c */
[----:B--2---:R-:W-:-:S04]  /*0260*/  IMAD R23, R0, 0x3, R23 ;  /* 0x0000000300177824 */ /* 0x004fc800078e0217 */
[----:B------:R-:W-:-:S05]  /*0270*/  IMAD.WIDE R4, R23, 0x8, R2 ;  /* 0x0000000817047825 */ /* 0x000fca00078e0202 */
[----:B---3--:R1:W-:Y:S04]  /*0280*/  STG.E.64 desc[UR4][R4.64], R14 ;  /* 0x0000000e04007986 */ /* 0x0083e8000c101b04 */
[----:B------:R-:W0:Y:S04]  /*0290*/  LDG.E R23, desc[UR4][R16.64] ;  /* 0x0000000410177981 */ /* 0x000e28000c1e1900 */
[----:B------:R-:W2:Y:S01]  /*02a0*/  LDG.E.64 R18, desc[UR4][R6.64] ;  /* 0x0000000406127981 */ /* 0x000ea2000c1e1b00 */
[----:B------:R-:W-:-:S04]  /*02b0*/  IMAD.WIDE R10, R0, 0x4, R16 ;  /* 0x00000004000a7825 */ /* 0x000fc800078e0210 */
[C---:B------:R-:W-:Y:S01]  /*02c0*/  IMAD.WIDE R12, R0.reuse, 0x8, R6 ;  /* 0x00000008000c7825 */ /* 0x040fe200078e0206 */
[----:B0-----:R-:W-:-:S05]  /*02d0*/  LEA R9, R0, R23, 0x2 ;  /* 0x0000001700097211 */ /* 0x001fca00078e10ff */
[----:B------:R-:W-:-:S05]  /*02e0*/  IMAD.WIDE R8, R9, 0x8, R2 ;  /* 0x0000000809087825 */ /* 0x000fca00078e0202 */
[----:B--2---:R0:W-:Y:S04]  /*02f0*/  STG.E.64 desc[UR4][R8.64], R18 ;  /* 0x0000001208007986 */ /* 0x0041e8000c101b04 */
        /* <DEDUP_REMOVED lines=10> */
[----:B------:R-:W-:-:S04]  /*03a0*/  IMAD.WIDE R12, R0, 0x8, R6 ;  /* 0x00000008000c7825 */ /* 0x000fc800078e0206 */
[----:B0-----:R-:W-:-:S04]  /*03b0*/  IMAD R9, R0, 0x6, R23 ;  /* 0x0000000600097824 */ /* 0x001fc800078e0217 */
[----:B------:R-:W-:-:S05]  /*03c0*/  IMAD.WIDE R8, R9, 0x8, R2 ;  /* 0x0000000809087825 */ /* 0x000fca00078e0202 */
[----:B--2---:R0:W-:Y:S04]  /*03d0*/  STG.E.64 desc[UR4][R8.64], R16 ;  /* 0x0000001008007986 */ /* 0x0041e8000c101b04 */
[----:B------:R-:W1:Y:S04]  /*03e0*/  LDG.E R23, desc[UR4][R10.64] ;  /* 0x000000040a177981 */ /* 0x000e68000c1e1900 */
[----:B------:R-:W2:Y:S01]  /*03f0*/  LDG.E.64 R18, desc[UR4][R12.64] ;  /* 0x000000040c127981 */ /* 0x000ea2000c1e1b00 */
[----:B------:R-:W-:-:S04]  /*0400*/  IMAD.WIDE R14, R0, 0x4, R10 ;  /* 0x00000004000e7825 */ /* 0x000fc800078e020a */
[----:B------:R-:W-:-:S04]  /*0410*/  IMAD.WIDE R6, R0, 0x8, R12 ;  /* 0x0000000800067825 */ /* 0x000fc800078e020c */
[----:B-1----:R-:W-:-:S04]  /*0420*/  IMAD R5, R0, 0x7, R23 ;  /* 0x0000000700057824 */ /* 0x002fc800078e0217 */
[----:B------:R-:W-:-:S05]  /*0430*/  IMAD.WIDE R4, R5, 0x8, R2 ;  /* 0x0000000805047825 */ /* 0x000fca00078e0202 */
[----:B--2---:R-:W-:Y:S04]  /*0440*/  STG.E.64 desc[UR4][R4.64], R18 ;  /* 0x0000001204007986 */ /* 0x004fe8000c101b04 */
[----:B------:R-:W0:Y:S04]  /*0450*/  LDG.E R15, desc[UR4][R14.64] ;  /* 0x000000040e0f7981 */ /* 0x000e28000c1e1900 */
[----:B------:R-:W2:Y:S01]  /*0460*/  LDG.E.64 R6, desc[UR4][R6.64] ;  /* 0x0000000406067981 */ /* 0x000ea2000c1e1b00 */
[----:B0-----:R-:W-:-:S05]  /*0470*/  LEA R9, R0, R15, 0x3 ;  /* 0x0000000f00097211 */ /* 0x001fca00078e18ff */
[----:B------:R-:W-:-:S05]  /*0480*/  IMAD.WIDE R2, R9, 0x8, R2 ;  /* 0x0000000809027825 */ /* 0x000fca00078e0202 */
[----:B--2---:R-:W-:Y:S01]  /*0490*/  STG.E.64 desc[UR4][R2.64], R6 ;  /* 0x0000000602007986 */ /* 0x004fe2000c101b04 */
[----:B------:R-:W-:Y:S05]  /*04a0*/  EXIT ;  /* 0x000000000000794d */ /* 0x000fea0003800000 */
.L_x_0:
[----:B------:R-:W-:-:S00]  /*04b0*/  BRA `(.L_x_0) ;  /* 0xfffffffc00fc7947 */ /* 0x000fc0000383ffff */
[----:B------:R-:W-:-:S00]  /*04c0*/  NOP ;  /* 0x0000000000007918 */ /* 0x000fc00000000000 */
        /* <DEDUP_REMOVED lines=11> */
.L_x_1:


//--------------------- .nv.shared.reserved.0     --------------------------
	.section	.nv.shared.reserved.0,"aw",@nobits
	.weak		__nv_reservedSMEM_offset_0_alias
	.size		__nv_reservedSMEM_offset_0_alias, 0, 64
	.other		__nv_reservedSMEM_offset_0_alias,@"STO_CUDA_RESERVED_SHARED STV_DEFAULT"
__nv_reservedSMEM_offset_0_alias:
	.zero		0
	.zero		64


//--------------------- .nv.constant0._Z10streamD2Q9PdPKdPKii --------------------------
	.section	.nv.constant0._Z10streamD2Q9PdPKdPKii,"a",@progbits
	.sectionflags	@""
	.align	4
.nv.constant0._Z10streamD2Q9PdPKdPKii:
	.zero		924


//--------------------- SYMBOLS --------------------------

	.type		.nv.reservedSmem.offset0,@object
	.size		.nv.reservedSmem.offset0,0x4
